//
// Generated by NVIDIA NVVM Compiler
//
// Compiler Build ID: CL-36424714
// Cuda compilation tools, release 13.0, V13.0.88
// Based on NVVM 20.0.0
//

.version 9.0
.target sm_100
.address_size 64

	// .globl	_Z12racey_kernelPc

.visible .entry _Z12racey_kernelPc(
	.param .u64 .ptr .align 1 _Z12racey_kernelPc_param_0
)
{


	ret;

}


// ===== COMPILED SASS (sm_100) =====

	.target	sm_100

	.elftype	@"ET_EXEC"


//--------------------- .note.nv.tkinfo           --------------------------
	.section	.note.nv.tkinfo,"",@"SHT_NOTE"
	.sectionflags	@"SHF_NOTE_NV_TKINFO"
	.tkinfo
        /*0018*/ 	.word	0x00000002
        /*0030*/ 	.string	""
        /*0030*/ 	.string	"ptxas"
        /*0030*/ 	.string	"Cuda compilation tools, release 13.0, V13.0.88"
        /*0030*/ 	.string	"Build cuda_13.0.r13.0/compiler.36424714_0"
        /*0030*/ 	.string	"-arch sm_100 -m 64 "



//--------------------- .note.nv.cuinfo           --------------------------
	.section	.note.nv.cuinfo,"",@"SHT_NOTE"
	.sectionflags	@"SHF_NOTE_NV_CUINFO"
        /*0018*/ 	.short	0x0002
        /*001a*/ 	.short	0x0064
        /*001c*/ 	.short	0x0082
	.zero		2


//--------------------- .nv.info                  --------------------------
	.section	.nv.info,"",@"SHT_CUDA_INFO"
	.align	4


	//----- nvinfo : EIATTR_REGCOUNT
	.align		4
        /*0000*/ 	.byte	0x04, 0x2f
        /*0002*/ 	.short	(.L_1 - .L_0)
	.align		4
.L_0:
        /*0004*/ 	.word	index@(_Z12racey_kernelPc)
        /*0008*/ 	.word	0x00000004


	//----- nvinfo : EIATTR_FRAME_SIZE
	.align		4
.L_1:
        /*000c*/ 	.byte	0x04, 0x11
        /*000e*/ 	.short	(.L_3 - .L_2)
	.align		4
.L_2:
        /*0010*/ 	.word	index@(_Z12racey_kernelPc)
        /*0014*/ 	.word	0x00000000


	//----- nvinfo : EIATTR_MIN_STACK_SIZE
	.align		4
.L_3:
        /*0018*/ 	.byte	0x04, 0x12
        /*001a*/ 	.short	(.L_5 - .L_4)
	.align		4
.L_4:
        /*001c*/ 	.word	index@(_Z12racey_kernelPc)
        /*0020*/ 	.word	0x00000000
.L_5:


//--------------------- .nv.compat                --------------------------
	.section	.nv.compat,"",@"SHT_CUDA_COMPAT_INFO"
	.align	4
        /*0000*/ 	.byte	0x02, 0x09, 0x00, 0x00, 0x02, 0x02, 0x01, 0x00, 0x02, 0x05, 0x05, 0x00, 0x03, 0x07, 0x01, 0x01
        /*0010*/ 	.byte	0x02, 0x03, 0x00, 0x00, 0x02, 0x06, 0x01, 0x00, 0x04, 0x0b, 0x08, 0x00, 0x09, 0x00, 0x00, 0x00
        /*0020*/ 	.byte	0x00, 0x00, 0x00, 0x00


//--------------------- .nv.info._Z12racey_kernelPc --------------------------
	.section	.nv.info._Z12racey_kernelPc,"",@"SHT_CUDA_INFO"
	.sectionflags	@""
	.align	4


	//----- nvinfo : EIATTR_CUDA_API_VERSION
	.align		4
        /*0000*/ 	.byte	0x04, 0x37
        /*0002*/ 	.short	(.L_7 - .L_6)
.L_6:
        /*0004*/ 	.word	0x00000082


	//----- nvinfo : EIATTR_KPARAM_INFO
	.align		4
.L_7:
        /*0008*/ 	.byte	0x04, 0x17
        /*000a*/ 	.short	(.L_9 - .L_8)
.L_8:
        /*000c*/ 	.word	0x00000000
        /*0010*/ 	.short	0x0000
        /*0012*/ 	.short	0x0000
        /*0014*/ 	.byte	0x00, 0xf5, 0x21, 0x00


	//----- nvinfo : EIATTR_SPARSE_MMA_MASK
	.align		4
.L_9:
        /*0018*/ 	.byte	0x03, 0x50
        /*001a*/ 	.short	0x0000


	//----- nvinfo : EIATTR_MAXREG_COUNT
	.align		4
        /*001c*/ 	.byte	0x03, 0x1b
        /*001e*/ 	.short	0x00ff


	//----- nvinfo : EIATTR_MERCURY_ISA_VERSION
	.align		4
        /*0020*/ 	.byte	0x03, 0x5f
        /*0022*/ 	.short	0x0101


	//----- nvinfo : EIATTR_VRC_CTA_INIT_COUNT
	.align		4
        /*0024*/ 	.byte	0x02, 0x4a
	.zero		1
	.zero		1


	//----- nvinfo : EIATTR_EXIT_INSTR_OFFSETS
	.align		4
        /*0028*/ 	.byte	0x04, 0x1c
        /*002a*/ 	.short	(.L_11 - .L_10)


	//   ....[0]....
.L_10:
        /*002c*/ 	.word	0x00000010


	//----- nvinfo : EIATTR_CBANK_PARAM_SIZE
	.align		4
.L_11:
        /*0030*/ 	.byte	0x03, 0x19
        /*0032*/ 	.short	0x0008


	//----- nvinfo : EIATTR_PARAM_CBANK
	.align		4
        /*0034*/ 	.byte	0x04, 0x0a
        /*0036*/ 	.short	(.L_13 - .L_12)
	.align		4
.L_12:
        /*0038*/ 	.word	index@(.nv.constant0._Z12racey_kernelPc)
        /*003c*/ 	.short	0x0380
        /*003e*/ 	.short	0x0008


	//----- nvinfo : EIATTR_SW_WAR
	.align		4
.L_13:
        /*0040*/ 	.byte	0x04, 0x36
        /*0042*/ 	.short	(.L_15 - .L_14)
.L_14:
        /*0044*/ 	.word	0x00000008
.L_15:


//--------------------- .nv.callgraph             --------------------------
	.section	.nv.callgraph,"",@"SHT_CUDA_CALLGRAPH"
	.align	4
	.sectionentsize	8
	.align		4
        /*0000*/ 	.word	0x00000000
	.align		4
        /*0004*/ 	.word	0xffffffff
	.align		4
        /*0008*/ 	.word	0x00000000
	.align		4
        /*000c*/ 	.word	0xfffffffe
	.align		4
        /*0010*/ 	.word	0x00000000
	.align		4
        /*0014*/ 	.word	0xfffffffd
	.align		4
        /*0018*/ 	.word	0x00000000
	.align		4
        /*001c*/ 	.word	0xfffffffc


//--------------------- .text._Z12racey_kernelPc  --------------------------
	.section	.text._Z12racey_kernelPc,"ax",@progbits
	.align	128
        .global         _Z12racey_kernelPc
        .type           _Z12racey_kernelPc,@function
        .size           _Z12racey_kernelPc,(.L_x_1 - _Z12racey_kernelPc)
        .other          _Z12racey_kernelPc,@"STO_CUDA_ENTRY STV_DEFAULT"
_Z12racey_kernelPc:
.text._Z12racey_kernelPc:
[----:B------:R-:W-:Y:S01]  /*0000*/  LDC R1, c[0x0][0x37c] ;  /* 0x0000df00ff017b82 */ /* 0x000fe20000000800 */
[----:B------:R-:W-:Y:S05]  /*0010*/  EXIT ;  /* 0x000000000000794d */ /* 0x000fea0003800000 */
.L_x_0:
[----:B------:R-:W-:-:S00]  /*0020*/  BRA `(.L_x_0) ;  /* 0xfffffffc00fc7947 */ /* 0x000fc0000383ffff */
[----:B------:R-:W-:-:S00]  /*0030*/  NOP ;  /* 0x0000000000007918 */ /* 0x000fc00000000000 */
        /* <DEDUP_REMOVED lines=12> */
.L_x_1:


//--------------------- .nv.shared.reserved.0     --------------------------
	.section	.nv.shared.reserved.0,"aw",@nobits
	.weak		__nv_reservedSMEM_offset_0_alias
	.size		__nv_reservedSMEM_offset_0_alias, 0, 64
	.other		__nv_reservedSMEM_offset_0_alias,@"STO_CUDA_RESERVED_SHARED STV_DEFAULT"
__nv_reservedSMEM_offset_0_alias:
	.zero		0
	.zero		64


//--------------------- .nv.constant0._Z12racey_kernelPc --------------------------
	.section	.nv.constant0._Z12racey_kernelPc,"a",@progbits
	.sectionflags	@""
	.align	4
.nv.constant0._Z12racey_kernelPc:
	.zero		904


//--------------------- SYMBOLS --------------------------

	.type		.nv.reservedSmem.offset0,@object
	.size		.nv.reservedSmem.offset0,0x4
